//
// Generated by NVIDIA NVVM Compiler
//
// Compiler Build ID: CL-36424714
// Cuda compilation tools, release 13.0, V13.0.88
// Based on NVVM 20.0.0
//

.version 9.0
.target sm_100
.address_size 64

	// .globl	_Z15naiveScanKernelPfS_i
.extern .shared .align 16 .b8 temp[];

.visible .entry _Z15naiveScanKernelPfS_i(
	.param .u64 .ptr .align 1 _Z15naiveScanKernelPfS_i_param_0,
	.param .u64 .ptr .align 1 _Z15naiveScanKernelPfS_i_param_1,
	.param .u32 _Z15naiveScanKernelPfS_i_param_2
)
{
	.reg .pred 	%p<6>;
	.reg .b32 	%r<18>;
	.reg .b32 	%f<9>;
	.reg .b64 	%rd<9>;

	ld.param.u64 	%rd1, [_Z15naiveScanKernelPfS_i_param_0];
	ld.param.u64 	%rd2, [_Z15naiveScanKernelPfS_i_param_1];
	ld.param.u32 	%r7, [_Z15naiveScanKernelPfS_i_param_2];
	mov.u32 	%r1, %tid.x;
	mov.u32 	%r8, %ctaid.x;
	mov.u32 	%r2, %ntid.x;
	mad.lo.s32 	%r3, %r8, %r2, %r1;
	setp.ge.s32 	%p1, %r3, %r7;
	shl.b32 	%r9, %r1, 2;
	mov.u32 	%r10, temp;
	add.s32 	%r4, %r10, %r9;
	@%p1 bra 	$L__BB0_2;
	cvta.to.global.u64 	%rd3, %rd1;
	mul.wide.s32 	%rd4, %r3, 4;
	add.s64 	%rd5, %rd3, %rd4;
	ld.global.f32 	%f3, [%rd5];
	st.shared.f32 	[%r4], %f3;
	bra.uni 	$L__BB0_3;
$L__BB0_2:
	mov.b32 	%r11, 0;
	st.shared.u32 	[%r4], %r11;
$L__BB0_3:
	bar.sync 	0;
	mov.b32 	%r17, 1;
$L__BB0_4:
	setp.lt.u32 	%p2, %r1, %r17;
	mov.f32 	%f8, 0f00000000;
	@%p2 bra 	$L__BB0_6;
	sub.s32 	%r13, %r1, %r17;
	shl.b32 	%r14, %r13, 2;
	add.s32 	%r16, %r10, %r14;
	ld.shared.f32 	%f8, [%r16];
$L__BB0_6:
	setp.lt.u32 	%p3, %r1, %r17;
	bar.sync 	0;
	@%p3 bra 	$L__BB0_8;
	ld.shared.f32 	%f5, [%r4];
	add.f32 	%f6, %f8, %f5;
	st.shared.f32 	[%r4], %f6;
$L__BB0_8:
	bar.sync 	0;
	shl.b32 	%r17, %r17, 1;
	setp.le.u32 	%p4, %r17, %r2;
	@%p4 bra 	$L__BB0_4;
	setp.ge.s32 	%p5, %r3, %r7;
	@%p5 bra 	$L__BB0_11;
	ld.shared.f32 	%f7, [%r4];
	cvta.to.global.u64 	%rd6, %rd2;
	mul.wide.s32 	%rd7, %r3, 4;
	add.s64 	%rd8, %rd6, %rd7;
	st.global.f32 	[%rd8], %f7;
$L__BB0_11:
	ret;

}
	// .globl	_Z19optimizedScanKernelPfS_i
.visible .entry _Z19optimizedScanKernelPfS_i(
	.param .u64 .ptr .align 1 _Z19optimizedScanKernelPfS_i_param_0,
	.param .u64 .ptr .align 1 _Z19optimizedScanKernelPfS_i_param_1,
	.param .u32 _Z19optimizedScanKernelPfS_i_param_2
)
{
	.reg .pred 	%p<10>;
	.reg .b32 	%r<44>;
	.reg .b32 	%f<11>;
	.reg .b64 	%rd<9>;

	ld.param.u64 	%rd4, [_Z19optimizedScanKernelPfS_i_param_0];
	ld.param.u64 	%rd3, [_Z19optimizedScanKernelPfS_i_param_1];
	ld.param.u32 	%r16, [_Z19optimizedScanKernelPfS_i_param_2];
	cvta.to.global.u64 	%rd5, %rd4;
	mov.u32 	%r1, %tid.x;
	mov.u32 	%r17, %ctaid.x;
	mov.u32 	%r2, %ntid.x;
	shl.b32 	%r3, %r1, 1;
	mad.lo.s32 	%r4, %r17, %r2, %r3;
	setp.ge.s32 	%p1, %r4, %r16;
	mul.wide.s32 	%rd6, %r4, 4;
	add.s64 	%rd1, %rd5, %rd6;
	shl.b32 	%r18, %r1, 3;
	mov.u32 	%r19, temp;
	add.s32 	%r5, %r19, %r18;
	@%p1 bra 	$L__BB1_2;
	ld.global.f32 	%f1, [%rd1];
	st.shared.f32 	[%r5], %f1;
	bra.uni 	$L__BB1_3;
$L__BB1_2:
	mov.b32 	%r20, 0;
	st.shared.u32 	[%r5], %r20;
$L__BB1_3:
	add.s32 	%r6, %r4, 1;
	setp.ge.s32 	%p2, %r6, %r16;
	@%p2 bra 	$L__BB1_5;
	ld.global.f32 	%f2, [%rd1+4];
	st.shared.f32 	[%r5+4], %f2;
	bra.uni 	$L__BB1_6;
$L__BB1_5:
	mov.b32 	%r21, 0;
	st.shared.u32 	[%r5+4], %r21;
$L__BB1_6:
	bar.sync 	0;
	add.s32 	%r7, %r3, 1;
	mov.b32 	%r43, 1;
	mov.u32 	%r40, %r2;
$L__BB1_7:
	setp.ge.u32 	%p3, %r1, %r40;
	@%p3 bra 	$L__BB1_9;
	mul.lo.s32 	%r23, %r43, %r7;
	shl.b32 	%r24, %r23, 2;
	add.s32 	%r26, %r19, %r24;
	ld.shared.f32 	%f3, [%r26+-4];
	shl.b32 	%r27, %r43, 2;
	add.s32 	%r28, %r26, %r27;
	ld.shared.f32 	%f4, [%r28+-4];
	add.f32 	%f5, %f3, %f4;
	st.shared.f32 	[%r28+-4], %f5;
$L__BB1_9:
	shl.b32 	%r43, %r43, 1;
	bar.sync 	0;
	shr.u32 	%r11, %r40, 1;
	setp.gt.u32 	%p4, %r40, 1;
	mov.u32 	%r40, %r11;
	@%p4 bra 	$L__BB1_7;
	setp.ne.s32 	%p5, %r1, 0;
	@%p5 bra 	$L__BB1_12;
	shl.b32 	%r29, %r2, 3;
	add.s32 	%r31, %r19, %r29;
	mov.b32 	%r32, 0;
	st.shared.u32 	[%r31+-4], %r32;
$L__BB1_12:
	bar.sync 	0;
	mov.b32 	%r42, 1;
$L__BB1_13:
	shr.u32 	%r43, %r43, 1;
	setp.ge.u32 	%p6, %r1, %r42;
	@%p6 bra 	$L__BB1_15;
	mul.lo.s32 	%r34, %r43, %r7;
	shl.b32 	%r35, %r34, 2;
	add.s32 	%r37, %r19, %r35;
	ld.shared.f32 	%f6, [%r37+-4];
	shl.b32 	%r38, %r43, 2;
	add.s32 	%r39, %r37, %r38;
	ld.shared.f32 	%f7, [%r39+-4];
	st.shared.f32 	[%r37+-4], %f7;
	add.f32 	%f8, %f6, %f7;
	st.shared.f32 	[%r39+-4], %f8;
$L__BB1_15:
	bar.sync 	0;
	shl.b32 	%r15, %r42, 1;
	setp.lt.u32 	%p7, %r42, %r2;
	mov.u32 	%r42, %r15;
	@%p7 bra 	$L__BB1_13;
	setp.ge.s32 	%p8, %r4, %r16;
	cvta.to.global.u64 	%rd7, %rd3;
	add.s64 	%rd2, %rd7, %rd6;
	@%p8 bra 	$L__BB1_18;
	ld.shared.f32 	%f9, [%r5];
	st.global.f32 	[%rd2], %f9;
$L__BB1_18:
	setp.ge.s32 	%p9, %r6, %r16;
	@%p9 bra 	$L__BB1_20;
	ld.shared.f32 	%f10, [%r5+4];
	st.global.f32 	[%rd2+4], %f10;
$L__BB1_20:
	ret;

}


// ===== COMPILED SASS (sm_100) =====

	.target	sm_100

	.elftype	@"ET_EXEC"


//--------------------- .note.nv.tkinfo           --------------------------
	.section	.note.nv.tkinfo,"",@"SHT_NOTE"
	.sectionflags	@"SHF_NOTE_NV_TKINFO"
	.tkinfo
        /*0018*/ 	.word	0x00000002
        /*0030*/ 	.string	""
        /*0030*/ 	.string	"ptxas"
        /*0030*/ 	.string	"Cuda compilation tools, release 13.0, V13.0.88"
        /*0030*/ 	.string	"Build cuda_13.0.r13.0/compiler.36424714_0"
        /*0030*/ 	.string	"-arch sm_100 -m 64 "



//--------------------- .note.nv.cuinfo           --------------------------
	.section	.note.nv.cuinfo,"",@"SHT_NOTE"
	.sectionflags	@"SHF_NOTE_NV_CUINFO"
        /*0018*/ 	.short	0x0002
        /*001a*/ 	.short	0x0064
        /*001c*/ 	.short	0x0082
	.zero		2


//--------------------- .nv.info                  --------------------------
	.section	.nv.info,"",@"SHT_CUDA_INFO"
	.align	4


	//----- nvinfo : EIATTR_REGCOUNT
	.align		4
        /*0000*/ 	.byte	0x04, 0x2f
        /*0002*/ 	.short	(.L_1 - .L_0)
	.align		4
.L_0:
        /*0004*/ 	.word	index@(_Z15naiveScanKernelPfS_i)
        /*0008*/ 	.word	0x0000000c


	//----- nvinfo : EIATTR_FRAME_SIZE
	.align		4
.L_1:
        /*000c*/ 	.byte	0x04, 0x11
        /*000e*/ 	.short	(.L_3 - .L_2)
	.align		4
.L_2:
        /*0010*/ 	.word	index@(_Z15naiveScanKernelPfS_i)
        /*0014*/ 	.word	0x00000000


	//----- nvinfo : EIATTR_REGCOUNT
	.align		4
.L_3:
        /*0018*/ 	.byte	0x04, 0x2f
        /*001a*/ 	.short	(.L_5 - .L_4)
	.align		4
.L_4:
        /*001c*/ 	.word	index@(_Z19optimizedScanKernelPfS_i)
        /*0020*/ 	.word	0x0000000f


	//----- nvinfo : EIATTR_FRAME_SIZE
	.align		4
.L_5:
        /*0024*/ 	.byte	0x04, 0x11
        /*0026*/ 	.short	(.L_7 - .L_6)
	.align		4
.L_6:
        /*0028*/ 	.word	index@(_Z19optimizedScanKernelPfS_i)
        /*002c*/ 	.word	0x00000000


	//----- nvinfo : EIATTR_MIN_STACK_SIZE
	.align		4
.L_7:
        /*0030*/ 	.byte	0x04, 0x12
        /*0032*/ 	.short	(.L_9 - .L_8)
	.align		4
.L_8:
        /*0034*/ 	.word	index@(_Z19optimizedScanKernelPfS_i)
        /*0038*/ 	.word	0x00000000


	//----- nvinfo : EIATTR_MIN_STACK_SIZE
	.align		4
.L_9:
        /*003c*/ 	.byte	0x04, 0x12
        /*003e*/ 	.short	(.L_11 - .L_10)
	.align		4
.L_10:
        /*0040*/ 	.word	index@(_Z15naiveScanKernelPfS_i)
        /*0044*/ 	.word	0x00000000
.L_11:


//--------------------- .nv.compat                --------------------------
	.section	.nv.compat,"",@"SHT_CUDA_COMPAT_INFO"
	.align	4
        /*0000*/ 	.byte	0x02, 0x09, 0x00, 0x00, 0x02, 0x02, 0x01, 0x00, 0x02, 0x05, 0x05, 0x00, 0x03, 0x07, 0x01, 0x01
        /*0010*/ 	.byte	0x02, 0x03, 0x00, 0x00, 0x02, 0x06, 0x01, 0x00, 0x04, 0x0b, 0x08, 0x00, 0x09, 0x00, 0x00, 0x00
        /*0020*/ 	.byte	0x00, 0x00, 0x00, 0x00


//--------------------- .nv.info._Z19optimizedScanKernelPfS_i --------------------------
	.section	.nv.info._Z19optimizedScanKernelPfS_i,"",@"SHT_CUDA_INFO"
	.sectionflags	@""
	.align	4


	//----- nvinfo : EIATTR_CUDA_API_VERSION
	.align		4
        /*0000*/ 	.byte	0x04, 0x37
        /*0002*/ 	.short	(.L_13 - .L_12)
.L_12:
        /*0004*/ 	.word	0x00000082


	//----- nvinfo : EIATTR_KPARAM_INFO
	.align		4
.L_13:
        /*0008*/ 	.byte	0x04, 0x17
        /*000a*/ 	.short	(.L_15 - .L_14)
.L_14:
        /*000c*/ 	.word	0x00000000
        /*0010*/ 	.short	0x0002
        /*0012*/ 	.short	0x0010
        /*0014*/ 	.byte	0x00, 0xf0, 0x11, 0x00


	//----- nvinfo : EIATTR_KPARAM_INFO
	.align		4
.L_15:
        /*0018*/ 	.byte	0x04, 0x17
        /*001a*/ 	.short	(.L_17 - .L_16)
.L_16:
        /*001c*/ 	.word	0x00000000
        /*0020*/ 	.short	0x0001
        /*0022*/ 	.short	0x0008
        /*0024*/ 	.byte	0x00, 0xf5, 0x21, 0x00


	//----- nvinfo : EIATTR_KPARAM_INFO
	.align		4
.L_17:
        /*0028*/ 	.byte	0x04, 0x17
        /*002a*/ 	.short	(.L_19 - .L_18)
.L_18:
        /*002c*/ 	.word	0x00000000
        /*0030*/ 	.short	0x0000
        /*0032*/ 	.short	0x0000
        /*0034*/ 	.byte	0x00, 0xf5, 0x21, 0x00


	//----- nvinfo : EIATTR_SPARSE_MMA_MASK
	.align		4
.L_19:
        /*0038*/ 	.byte	0x03, 0x50
        /*003a*/ 	.short	0x0000


	//----- nvinfo : EIATTR_MAXREG_COUNT
	.align		4
        /*003c*/ 	.byte	0x03, 0x1b
        /*003e*/ 	.short	0x00ff


	//----- nvinfo : EIATTR_NUM_BARRIERS
	.align		4
        /*0040*/ 	.byte	0x02, 0x4c
        /*0042*/ 	.byte	0x01
	.zero		1


	//----- nvinfo : EIATTR_MERCURY_ISA_VERSION
	.align		4
        /*0044*/ 	.byte	0x03, 0x5f
        /*0046*/ 	.short	0x0101


	//----- nvinfo : EIATTR_VRC_CTA_INIT_COUNT
	.align		4
        /*0048*/ 	.byte	0x02, 0x4a
	.zero		1
	.zero		1


	//----- nvinfo : EIATTR_EXIT_INSTR_OFFSETS
	.align		4
        /*004c*/ 	.byte	0x04, 0x1c
        /*004e*/ 	.short	(.L_21 - .L_20)


	//   ....[0]....
.L_20:
        /*0050*/ 	.word	0x00000420


	//   ....[1]....
        /*0054*/ 	.word	0x00000450


	//----- nvinfo : EIATTR_CBANK_PARAM_SIZE
	.align		4
.L_21:
        /*0058*/ 	.byte	0x03, 0x19
        /*005a*/ 	.short	0x0014


	//----- nvinfo : EIATTR_PARAM_CBANK
	.align		4
        /*005c*/ 	.byte	0x04, 0x0a
        /*005e*/ 	.short	(.L_23 - .L_22)
	.align		4
.L_22:
        /*0060*/ 	.word	index@(.nv.constant0._Z19optimizedScanKernelPfS_i)
        /*0064*/ 	.short	0x0380
        /*0066*/ 	.short	0x0014


	//----- nvinfo : EIATTR_SW_WAR
	.align		4
.L_23:
        /*0068*/ 	.byte	0x04, 0x36
        /*006a*/ 	.short	(.L_25 - .L_24)
.L_24:
        /*006c*/ 	.word	0x00000008
.L_25:


//--------------------- .nv.info._Z15naiveScanKernelPfS_i --------------------------
	.section	.nv.info._Z15naiveScanKernelPfS_i,"",@"SHT_CUDA_INFO"
	.sectionflags	@""
	.align	4


	//----- nvinfo : EIATTR_CUDA_API_VERSION
	.align		4
        /*0000*/ 	.byte	0x04, 0x37
        /*0002*/ 	.short	(.L_27 - .L_26)
.L_26:
        /*0004*/ 	.word	0x00000082


	//----- nvinfo : EIATTR_KPARAM_INFO
	.align		4
.L_27:
        /*0008*/ 	.byte	0x04, 0x17
        /*000a*/ 	.short	(.L_29 - .L_28)
.L_28:
        /*000c*/ 	.word	0x00000000
        /*0010*/ 	.short	0x0002
        /*0012*/ 	.short	0x0010
        /*0014*/ 	.byte	0x00, 0xf0, 0x11, 0x00


	//----- nvinfo : EIATTR_KPARAM_INFO
	.align		4
.L_29:
        /*0018*/ 	.byte	0x04, 0x17
        /*001a*/ 	.short	(.L_31 - .L_30)
.L_30:
        /*001c*/ 	.word	0x00000000
        /*0020*/ 	.short	0x0001
        /*0022*/ 	.short	0x0008
        /*0024*/ 	.byte	0x00, 0xf5, 0x21, 0x00


	//----- nvinfo : EIATTR_KPARAM_INFO
	.align		4
.L_31:
        /*0028*/ 	.byte	0x04, 0x17
        /*002a*/ 	.short	(.L_33 - .L_32)
.L_32:
        /*002c*/ 	.word	0x00000000
        /*0030*/ 	.short	0x0000
        /*0032*/ 	.short	0x0000
        /*0034*/ 	.byte	0x00, 0xf5, 0x21, 0x00


	//----- nvinfo : EIATTR_SPARSE_MMA_MASK
	.align		4
.L_33:
        /*0038*/ 	.byte	0x03, 0x50
        /*003a*/ 	.short	0x0000


	//----- nvinfo : EIATTR_MAXREG_COUNT
	.align		4
        /*003c*/ 	.byte	0x03, 0x1b
        /*003e*/ 	.short	0x00ff


	//----- nvinfo : EIATTR_NUM_BARRIERS
	.align		4
        /*0040*/ 	.byte	0x02, 0x4c
        /*0042*/ 	.byte	0x01
	.zero		1


	//----- nvinfo : EIATTR_MERCURY_ISA_VERSION
	.align		4
        /*0044*/ 	.byte	0x03, 0x5f
        /*0046*/ 	.short	0x0101


	//----- nvinfo : EIATTR_VRC_CTA_INIT_COUNT
	.align		4
        /*0048*/ 	.byte	0x02, 0x4a
	.zero		1
	.zero		1


	//----- nvinfo : EIATTR_EXIT_INSTR_OFFSETS
	.align		4
        /*004c*/ 	.byte	0x04, 0x1c
        /*004e*/ 	.short	(.L_35 - .L_34)


	//   ....[0]....
.L_34:
        /*0050*/ 	.word	0x00000220


	//   ....[1]....
        /*0054*/ 	.word	0x00000270


	//----- nvinfo : EIATTR_CBANK_PARAM_SIZE
	.align		4
.L_35:
        /*0058*/ 	.byte	0x03, 0x19
        /*005a*/ 	.short	0x0014


	//----- nvinfo : EIATTR_PARAM_CBANK
	.align		4
        /*005c*/ 	.byte	0x04, 0x0a
        /*005e*/ 	.short	(.L_37 - .L_36)
	.align		4
.L_36:
        /*0060*/ 	.word	index@(.nv.constant0._Z15naiveScanKernelPfS_i)
        /*0064*/ 	.short	0x0380
        /*0066*/ 	.short	0x0014


	//----- nvinfo : EIATTR_SW_WAR
	.align		4
.L_37:
        /*0068*/ 	.byte	0x04, 0x36
        /*006a*/ 	.short	(.L_39 - .L_38)
.L_38:
        /*006c*/ 	.word	0x00000008
.L_39:


//--------------------- .nv.callgraph             --------------------------
	.section	.nv.callgraph,"",@"SHT_CUDA_CALLGRAPH"
	.align	4
	.sectionentsize	8
	.align		4
        /*0000*/ 	.word	0x00000000
	.align		4
        /*0004*/ 	.word	0xffffffff
	.align		4
        /*0008*/ 	.word	0x00000000
	.align		4
        /*000c*/ 	.word	0xfffffffe
	.align		4
        /*0010*/ 	.word	0x00000000
	.align		4
        /*0014*/ 	.word	0xfffffffd
	.align		4
        /*0018*/ 	.word	0x00000000
	.align		4
        /*001c*/ 	.word	0xfffffffc


//--------------------- .text._Z19optimizedScanKernelPfS_i --------------------------
	.section	.text._Z19optimizedScanKernelPfS_i,"ax",@progbits
	.align	128
        .global         _Z19optimizedScanKernelPfS_i
        .type           _Z19optimizedScanKernelPfS_i,@function
        .size           _Z19optimizedScanKernelPfS_i,(.L_x_5 - _Z19optimizedScanKernelPfS_i)
        .other          _Z19optimizedScanKernelPfS_i,@"STO_CUDA_ENTRY STV_DEFAULT"
_Z19optimizedScanKernelPfS_i:
.text._Z19optimizedScanKernelPfS_i:
[----:B------:R-:W-:Y:S01]  /*0000*/  LDC R1, c[0x0][0x37c] ;  /* 0x0000df00ff017b82 */ /* 0x000fe20000000800 */
[----:B------:R-:W0:Y:S07]  /*0010*/  S2R R11, SR_TID.X ;  /* 0x00000000000b7919 */ /* 0x000e2e0000002100 */
[----:B------:R-:W1:Y:S01]  /*0020*/  S2UR UR4, SR_CTAID.X ;  /* 0x00000000000479c3 */ /* 0x000e620000002500 */
[----:B------:R-:W2:Y:S01]  /*0030*/  LDCU UR5, c[0x0][0x390] ;  /* 0x00007200ff0577ac */ /* 0x000ea20008000800 */
[----:B------:R-:W3:Y:S06]  /*0040*/  LDCU.64 UR6, c[0x0][0x358] ;  /* 0x00006b00ff0677ac */ /* 0x000eec0008000a00 */
[----:B------:R-:W1:Y:S08]  /*0050*/  LDC R12, c[0x0][0x360] ;  /* 0x0000d800ff0c7b82 */ /* 0x000e700000000800 */
[----:B------:R-:W4:Y:S01]  /*0060*/  LDC.64 R4, c[0x0][0x380] ;  /* 0x0000e000ff047b82 */ /* 0x000f220000000a00 */
[----:B0-----:R-:W-:-:S04]  /*0070*/  IMAD.SHL.U32 R3, R11, 0x2, RZ ;  /* 0x000000020b037824 */ /* 0x001fc800078e00ff */
[----:B-1----:R-:W-:-:S04]  /*0080*/  IMAD R0, R12, UR4, R3 ;  /* 0x000000040c007c24 */ /* 0x002fc8000f8e0203 */
[C---:B------:R-:W-:Y:S01]  /*0090*/  VIADD R10, R0.reuse, 0x1 ;  /* 0x00000001000a7836 */ /* 0x040fe20000000000 */
[C---:B--2---:R-:W-:Y:S01]  /*00a0*/  ISETP.GE.AND P0, PT, R0.reuse, UR5, PT ;  /* 0x0000000500007c0c */ /* 0x044fe2000bf06270 */
[----:B----4-:R-:W-:-:S03]  /*00b0*/  IMAD.WIDE R4, R0, 0x4, R4 ;  /* 0x0000000400047825 */ /* 0x010fc600078e0204 */
[----:B------:R-:W-:-:S09]  /*00c0*/  ISETP.GE.AND P1, PT, R10, UR5, PT ;  /* 0x000000050a007c0c */ /* 0x000fd2000bf26270 */
[----:B---3--:R-:W2:Y:S04]  /*00d0*/  @!P0 LDG.E R7, desc[UR6][R4.64] ;  /* 0x0000000604078981 */ /* 0x008ea8000c1e1900 */
[----:B------:R0:W3:Y:S01]  /*00e0*/  @!P1 LDG.E R9, desc[UR6][R4.64+0x4] ;  /* 0x0000040604099981 */ /* 0x0000e2000c1e1900 */
[----:B------:R-:W1:Y:S01]  /*00f0*/  S2UR UR5, SR_CgaCtaId ;  /* 0x00000000000579c3 */ /* 0x000e620000008800 */
[----:B------:R-:W-:Y:S01]  /*0100*/  UMOV UR4, 0x400 ;  /* 0x0000040000047882 */ /* 0x000fe20000000000 */
[----:B------:R-:W-:Y:S02]  /*0110*/  IMAD.MOV.U32 R6, RZ, RZ, 0x1 ;  /* 0x00000001ff067424 */ /* 0x000fe400078e00ff */
[----:B------:R-:W-:Y:S02]  /*0120*/  VIADD R3, R3, 0x1 ;  /* 0x0000000103037836 */ /* 0x000fe40000000000 */
[----:B0-----:R-:W-:Y:S01]  /*0130*/  IMAD.MOV.U32 R4, RZ, RZ, R12 ;  /* 0x000000ffff047224 */ /* 0x001fe200078e000c */
[----:B-1----:R-:W-:-:S06]  /*0140*/  ULEA UR4, UR5, UR4, 0x18 ;  /* 0x0000000405047291 */ /* 0x002fcc000f8ec0ff */
[----:B------:R-:W-:-:S05]  /*0150*/  LEA R2, R11, UR4, 0x3 ;  /* 0x000000040b027c11 */ /* 0x000fca000f8e18ff */
[----:B--2---:R0:W-:Y:S04]  /*0160*/  @!P0 STS [R2], R7 ;  /* 0x0000000702008388 */ /* 0x0041e80000000800 */
[----:B---3--:R0:W-:Y:S04]  /*0170*/  @!P1 STS [R2+0x4], R9 ;  /* 0x0000040902009388 */ /* 0x0081e80000000800 */
[----:B------:R0:W-:Y:S04]  /*0180*/  @P0 STS [R2], RZ ;  /* 0x000000ff02000388 */ /* 0x0001e80000000800 */
[----:B------:R0:W-:Y:S01]  /*0190*/  @P1 STS [R2+0x4], RZ ;  /* 0x000004ff02001388 */ /* 0x0001e20000000800 */
[----:B------:R-:W-:Y:S06]  /*01a0*/  BAR.SYNC.DEFER_BLOCKING 0x0 ;  /* 0x0000000000007b1d */ /* 0x000fec0000010000 */
.L_x_0:
[----:B------:R-:W-:-:S13]  /*01b0*/  ISETP.GE.U32.AND P0, PT, R11, R4, PT ;  /* 0x000000040b00720c */ /* 0x000fda0003f06070 */
[----:B------:R-:W-:-:S05]  /*01c0*/  @!P0 IMAD R5, R3, R6, RZ ;  /* 0x0000000603058224 */ /* 0x000fca00078e02ff */
[----:B------:R-:W-:-:S05]  /*01d0*/  @!P0 LEA R5, R5, UR4, 0x2 ;  /* 0x0000000405058c11 */ /* 0x000fca000f8e10ff */
[C---:B0-----:R-:W-:Y:S02]  /*01e0*/  @!P0 IMAD R7, R6.reuse, 0x4, R5 ;  /* 0x0000000406078824 */ /* 0x041fe400078e0205 */
[----:B------:R-:W-:Y:S01]  /*01f0*/  @!P0 LDS R5, [R5+-0x4] ;  /* 0xfffffc0005058984 */ /* 0x000fe20000000800 */
[----:B------:R-:W-:-:S03]  /*0200*/  IMAD.SHL.U32 R6, R6, 0x2, RZ ;  /* 0x0000000206067824 */ /* 0x000fc600078e00ff */
[----:B------:R-:W0:Y:S02]  /*0210*/  @!P0 LDS R8, [R7+-0x4] ;  /* 0xfffffc0007088984 */ /* 0x000e240000000800 */
[----:B0-----:R-:W-:-:S05]  /*0220*/  @!P0 FADD R8, R5, R8 ;  /* 0x0000000805088221 */ /* 0x001fca0000000000 */
[----:B------:R1:W-:Y:S01]  /*0230*/  @!P0 STS [R7+-0x4], R8 ;  /* 0xfffffc0807008388 */ /* 0x0003e20000000800 */
[----:B------:R-:W-:Y:S01]  /*0240*/  BAR.SYNC.DEFER_BLOCKING 0x0 ;  /* 0x0000000000007b1d */ /* 0x000fe20000010000 */
[----:B------:R-:W-:Y:S02]  /*0250*/  ISETP.GT.U32.AND P0, PT, R4, 0x1, PT ;  /* 0x000000010400780c */ /* 0x000fe40003f04070 */
[----:B------:R-:W-:-:S11]  /*0260*/  SHF.R.U32.HI R4, RZ, 0x1, R4 ;  /* 0x00000001ff047819 */ /* 0x000fd60000011604 */
[----:B-1----:R-:W-:Y:S05]  /*0270*/  @P0 BRA `(.L_x_0) ;  /* 0xfffffffc00cc0947 */ /* 0x002fea000383ffff */
[----:B------:R-:W-:Y:S01]  /*0280*/  ISETP.NE.AND P0, PT, R11, RZ, PT ;  /* 0x000000ff0b00720c */ /* 0x000fe20003f05270 */
[----:B------:R-:W-:-:S12]  /*0290*/  UMOV UR5, 0x1 ;  /* 0x0000000100057882 */ /* 0x000fd80000000000 */
[----:B------:R-:W-:-:S05]  /*02a0*/  @!P0 LEA R4, R12, UR4, 0x3 ;  /* 0x000000040c048c11 */ /* 0x000fca000f8e18ff */
[----:B------:R0:W-:Y:S01]  /*02b0*/  @!P0 STS [R4+-0x4], RZ ;  /* 0xfffffcff04008388 */ /* 0x0001e20000000800 */
[----:B------:R-:W-:Y:S06]  /*02c0*/  BAR.SYNC.DEFER_BLOCKING 0x0 ;  /* 0x0000000000007b1d */ /* 0x000fec0000010000 */
.L_x_1:
[----:B------:R-:W-:Y:S02]  /*02d0*/  ISETP.GE.U32.AND P0, PT, R11, UR5, PT ;  /* 0x000000050b007c0c */ /* 0x000fe4000bf06070 */
[----:B------:R-:W-:-:S11]  /*02e0*/  SHF.R.U32.HI R6, RZ, 0x1, R6 ;  /* 0x00000001ff067819 */ /* 0x000fd60000011606 */
[----:B0-----:R-:W-:-:S05]  /*02f0*/  @!P0 IMAD R4, R3, R6, RZ ;  /* 0x0000000603048224 */ /* 0x001fca00078e02ff */
[----:B------:R-:W-:-:S05]  /*0300*/  @!P0 LEA R5, R4, UR4, 0x2 ;  /* 0x0000000404058c11 */ /* 0x000fca000f8e10ff */
[----:B------:R-:W-:Y:S01]  /*0310*/  @!P0 IMAD R7, R6, 0x4, R5 ;  /* 0x0000000406078824 */ /* 0x000fe200078e0205 */
[----:B------:R-:W-:Y:S04]  /*0320*/  @!P0 LDS R4, [R5+-0x4] ;  /* 0xfffffc0005048984 */ /* 0x000fe80000000800 */
[----:B------:R-:W0:Y:S02]  /*0330*/  @!P0 LDS R8, [R7+-0x4] ;  /* 0xfffffc0007088984 */ /* 0x000e240000000800 */
[----:B0-----:R-:W-:Y:S02]  /*0340*/  @!P0 FADD R4, R4, R8 ;  /* 0x0000000804048221 */ /* 0x001fe40000000000 */
[----:B------:R1:W-:Y:S04]  /*0350*/  @!P0 STS [R5+-0x4], R8 ;  /* 0xfffffc0805008388 */ /* 0x0003e80000000800 */
[----:B------:R1:W-:Y:S01]  /*0360*/  @!P0 STS [R7+-0x4], R4 ;  /* 0xfffffc0407008388 */ /* 0x0003e20000000800 */
[----:B------:R-:W-:Y:S01]  /*0370*/  BAR.SYNC.DEFER_BLOCKING 0x0 ;  /* 0x0000000000007b1d */ /* 0x000fe20000010000 */
[----:B------:R-:W-:Y:S01]  /*0380*/  ISETP.LE.U32.AND P0, PT, R12, UR5, PT ;  /* 0x000000050c007c0c */ /* 0x000fe2000bf03070 */
[----:B------:R-:W-:-:S12]  /*0390*/  USHF.L.U32 UR5, UR5, 0x1, URZ ;  /* 0x0000000105057899 */ /* 0x000fd800080006ff */
[----:B-1----:R-:W-:Y:S05]  /*03a0*/  @!P0 BRA `(.L_x_1) ;  /* 0xfffffffc00c88947 */ /* 0x002fea000383ffff */
[----:B------:R-:W0:Y:S01]  /*03b0*/  LDCU UR4, c[0x0][0x390] ;  /* 0x00007200ff0477ac */ /* 0x000e220008000800 */
[----:B------:R-:W1:Y:S01]  /*03c0*/  LDC.64 R4, c[0x0][0x388] ;  /* 0x0000e200ff047b82 */ /* 0x000e620000000a00 */
[----:B0-----:R-:W-:Y:S02]  /*03d0*/  ISETP.GE.AND P0, PT, R0, UR4, PT ;  /* 0x0000000400007c0c */ /* 0x001fe4000bf06270 */
[----:B------:R-:W-:Y:S01]  /*03e0*/  ISETP.GE.AND P1, PT, R10, UR4, PT ;  /* 0x000000040a007c0c */ /* 0x000fe2000bf26270 */
[----:B-1----:R-:W-:-:S10]  /*03f0*/  IMAD.WIDE R4, R0, 0x4, R4 ;  /* 0x0000000400047825 */ /* 0x002fd400078e0204 */
[----:B------:R-:W0:Y:S04]  /*0400*/  @!P0 LDS R3, [R2] ;  /* 0x0000000002038984 */ /* 0x000e280000000800 */
[----:B0-----:R0:W-:Y:S01]  /*0410*/  @!P0 STG.E desc[UR6][R4.64], R3 ;  /* 0x0000000304008986 */ /* 0x0011e2000c101906 */
[----:B------:R-:W-:Y:S05]  /*0420*/  @P1 EXIT ;  /* 0x000000000000194d */ /* 0x000fea0003800000 */
[----:B0-----:R-:W0:Y:S04]  /*0430*/  LDS R3, [R2+0x4] ;  /* 0x0000040002037984 */ /* 0x001e280000000800 */
[----:B0-----:R-:W-:Y:S01]  /*0440*/  STG.E desc[UR6][R4.64+0x4], R3 ;  /* 0x0000040304007986 */ /* 0x001fe2000c101906 */
[----:B------:R-:W-:Y:S05]  /*0450*/  EXIT ;  /* 0x000000000000794d */ /* 0x000fea0003800000 */
.L_x_2:
[----:B------:R-:W-:-:S00]  /*0460*/  BRA `(.L_x_2) ;  /* 0xfffffffc00fc7947 */ /* 0x000fc0000383ffff */
[----:B------:R-:W-:-:S00]  /*0470*/  NOP ;  /* 0x0000000000007918 */ /* 0x000fc00000000000 */
        /* <DEDUP_REMOVED lines=8> */
.L_x_5:


//--------------------- .text._Z15naiveScanKernelPfS_i --------------------------
	.section	.text._Z15naiveScanKernelPfS_i,"ax",@progbits
	.align	128
        .global         _Z15naiveScanKernelPfS_i
        .type           _Z15naiveScanKernelPfS_i,@function
        .size           _Z15naiveScanKernelPfS_i,(.L_x_6 - _Z15naiveScanKernelPfS_i)
        .other          _Z15naiveScanKernelPfS_i,@"STO_CUDA_ENTRY STV_DEFAULT"
_Z15naiveScanKernelPfS_i:
.text._Z15naiveScanKernelPfS_i:
[----:B------:R-:W-:Y:S01]  /*0000*/  LDC R1, c[0x0][0x37c] ;  /* 0x0000df00ff017b82 */ /* 0x000fe20000000800 */
[----:B------:R-:W0:Y:S07]  /*0010*/  S2R R4, SR_TID.X ;  /* 0x0000000000047919 */ /* 0x000e2e0000002100 */
[----:B------:R-:W0:Y:S01]  /*0020*/  S2UR UR4, SR_CTAID.X ;  /* 0x00000000000479c3 */ /* 0x000e220000002500 */
[----:B------:R-:W1:Y:S01]  /*0030*/  LDCU UR5, c[0x0][0x390] ;  /* 0x00007200ff0577ac */ /* 0x000e620008000800 */
[----:B------:R-:W2:Y:S06]  /*0040*/  LDCU.64 UR6, c[0x0][0x358] ;  /* 0x00006b00ff0677ac */ /* 0x000eac0008000a00 */
[----:B------:R-:W0:Y:S02]  /*0050*/  LDC R9, c[0x0][0x360] ;  /* 0x0000d800ff097b82 */ /* 0x000e240000000800 */
[----:B0-----:R-:W-:-:S05]  /*0060*/  IMAD R5, R9, UR4, R4 ;  /* 0x0000000409057c24 */ /* 0x001fca000f8e0204 */
[----:B-1----:R-:W-:-:S13]  /*0070*/  ISETP.GE.AND P0, PT, R5, UR5, PT ;  /* 0x0000000505007c0c */ /* 0x002fda000bf06270 */
[----:B------:R-:W0:Y:S02]  /*0080*/  @!P0 LDC.64 R2, c[0x0][0x380] ;  /* 0x0000e000ff028b82 */ /* 0x000e240000000a00 */
[----:B0-----:R-:W-:-:S06]  /*0090*/  @!P0 IMAD.WIDE R2, R5, 0x4, R2 ;  /* 0x0000000405028825 */ /* 0x001fcc00078e0202 */
[----:B--2---:R-:W2:Y:S01]  /*00a0*/  @!P0 LDG.E R3, desc[UR6][R2.64] ;  /* 0x0000000602038981 */ /* 0x004ea2000c1e1900 */
[----:B------:R-:W0:Y:S01]  /*00b0*/  S2UR UR5, SR_CgaCtaId ;  /* 0x00000000000579c3 */ /* 0x000e220000008800 */
[----:B------:R-:W-:Y:S02]  /*00c0*/  UMOV UR4, 0x400 ;  /* 0x0000040000047882 */ /* 0x000fe40000000000 */
[----:B0-----:R-:W-:-:S03]  /*00d0*/  ULEA UR4, UR5, UR4, 0x18 ;  /* 0x0000000405047291 */ /* 0x001fc6000f8ec0ff */
[----:B------:R-:W-:-:S03]  /*00e0*/  UMOV UR5, 0x1 ;  /* 0x0000000100057882 */ /* 0x000fc60000000000 */
[----:B------:R-:W-:-:S05]  /*00f0*/  LEA R0, R4, UR4, 0x2 ;  /* 0x0000000404007c11 */ /* 0x000fca000f8e10ff */
[----:B--2---:R0:W-:Y:S04]  /*0100*/  @!P0 STS [R0], R3 ;  /* 0x0000000300008388 */ /* 0x0041e80000000800 */
[----:B------:R0:W-:Y:S01]  /*0110*/  @P0 STS [R0], RZ ;  /* 0x000000ff00000388 */ /* 0x0001e20000000800 */
[----:B------:R-:W-:Y:S06]  /*0120*/  BAR.SYNC.DEFER_BLOCKING 0x0 ;  /* 0x0000000000007b1d */ /* 0x000fec0000010000 */
.L_x_3:
[----:B------:R-:W-:Y:S01]  /*0130*/  ISETP.GE.U32.AND P0, PT, R4, UR5, PT ;  /* 0x0000000504007c0c */ /* 0x000fe2000bf06070 */
[----:B------:R-:W-:-:S12]  /*0140*/  IMAD.MOV.U32 R2, RZ, RZ, RZ ;  /* 0x000000ffff027224 */ /* 0x000fd800078e00ff */
[----:B0-----:R-:W-:Y:S01]  /*0150*/  @P0 VIADD R3, R4, -UR5 ;  /* 0x8000000504030c36 */ /* 0x001fe20008000000 */
[----:B------:R-:W-:-:S04]  /*0160*/  USHF.L.U32 UR5, UR5, 0x1, URZ ;  /* 0x0000000105057899 */ /* 0x000fc800080006ff */
[----:B------:R-:W-:-:S05]  /*0170*/  @P0 LEA R3, R3, UR4, 0x2 ;  /* 0x0000000403030c11 */ /* 0x000fca000f8e10ff */
[----:B------:R-:W-:Y:S01]  /*0180*/  @P0 LDS R2, [R3] ;  /* 0x0000000003020984 */ /* 0x000fe20000000800 */
[----:B------:R-:W-:Y:S06]  /*0190*/  BAR.SYNC.DEFER_BLOCKING 0x0 ;  /* 0x0000000000007b1d */ /* 0x000fec0000010000 */
[----:B------:R-:W0:Y:S02]  /*01a0*/  @P0 LDS R7, [R0] ;  /* 0x0000000000070984 */ /* 0x000e240000000800 */
[----:B0-----:R-:W-:-:S05]  /*01b0*/  @P0 FADD R7, R7, R2 ;  /* 0x0000000207070221 */ /* 0x001fca0000000000 */
[----:B------:R1:W-:Y:S01]  /*01c0*/  @P0 STS [R0], R7 ;  /* 0x0000000700000388 */ /* 0x0003e20000000800 */
[----:B------:R-:W-:Y:S01]  /*01d0*/  BAR.SYNC.DEFER_BLOCKING 0x0 ;  /* 0x0000000000007b1d */ /* 0x000fe20000010000 */
[----:B------:R-:W-:-:S13]  /*01e0*/  ISETP.LT.U32.AND P0, PT, R9, UR5, PT ;  /* 0x0000000509007c0c */ /* 0x000fda000bf01070 */
[----:B-1----:R-:W-:Y:S05]  /*01f0*/  @!P0 BRA `(.L_x_3) ;  /* 0xfffffffc00cc8947 */ /* 0x002fea000383ffff */
[----:B------:R-:W0:Y:S02]  /*0200*/  LDCU UR4, c[0x0][0x390] ;  /* 0x00007200ff0477ac */ /* 0x000e240008000800 */
[----:B0-----:R-:W-:-:S13]  /*0210*/  ISETP.GE.AND P0, PT, R5, UR4, PT ;  /* 0x0000000405007c0c */ /* 0x001fda000bf06270 */
[----:B------:R-:W-:Y:S05]  /*0220*/  @P0 EXIT ;  /* 0x000000000000094d */ /* 0x000fea0003800000 */
[----:B------:R-:W0:Y:S01]  /*0230*/  LDS R7, [R0] ;  /* 0x0000000000077984 */ /* 0x000e220000000800 */
[----:B------:R-:W1:Y:S02]  /*0240*/  LDC.64 R2, c[0x0][0x388] ;  /* 0x0000e200ff027b82 */ /* 0x000e640000000a00 */
[----:B-1----:R-:W-:-:S05]  /*0250*/  IMAD.WIDE R2, R5, 0x4, R2 ;  /* 0x0000000405027825 */ /* 0x002fca00078e0202 */
[----:B0-----:R-:W-:Y:S01]  /*0260*/  STG.E desc[UR6][R2.64], R7 ;  /* 0x0000000702007986 */ /* 0x001fe2000c101906 */
[----:B------:R-:W-:Y:S05]  /*0270*/  EXIT ;  /* 0x000000000000794d */ /* 0x000fea0003800000 */
.L_x_4:
        /* <DEDUP_REMOVED lines=16> */
.L_x_6:


//--------------------- .nv.shared._Z19optimizedScanKernelPfS_i --------------------------
	.section	.nv.shared._Z19optimizedScanKernelPfS_i,"aw",@nobits
	.sectionflags	@""
	.align	16
	.zero		1024


//--------------------- .nv.shared.reserved.0     --------------------------
	.section	.nv.shared.reserved.0,"aw",@nobits
	.weak		__nv_reservedSMEM_offset_0_alias
	.size		__nv_reservedSMEM_offset_0_alias, 0, 64
	.other		__nv_reservedSMEM_offset_0_alias,@"STO_CUDA_RESERVED_SHARED STV_DEFAULT"
__nv_reservedSMEM_offset_0_alias:
	.zero		0
	.zero		64


//--------------------- .nv.shared._Z15naiveScanKernelPfS_i --------------------------
	.section	.nv.shared._Z15naiveScanKernelPfS_i,"aw",@nobits
	.sectionflags	@""
	.align	16
	.zero		1024


//--------------------- .nv.constant0._Z19optimizedScanKernelPfS_i --------------------------
	.section	.nv.constant0._Z19optimizedScanKernelPfS_i,"a",@progbits
	.sectionflags	@""
	.align	4
.nv.constant0._Z19optimizedScanKernelPfS_i:
	.zero		916


//--------------------- .nv.constant0._Z15naiveScanKernelPfS_i --------------------------
	.section	.nv.constant0._Z15naiveScanKernelPfS_i,"a",@progbits
	.sectionflags	@""
	.align	4
.nv.constant0._Z15naiveScanKernelPfS_i:
	.zero		916


//--------------------- SYMBOLS --------------------------

	.type		.nv.reservedSmem.offset0,@object
	.size		.nv.reservedSmem.offset0,0x4
	.type		.nv.reservedSmem.cap,@object
	.size		.nv.reservedSmem.cap,0x4
